//
// Generated by NVIDIA NVVM Compiler
//
// Compiler Build ID: CL-36424714
// Cuda compilation tools, release 13.0, V13.0.88
// Based on NVVM 20.0.0
//

.version 9.0
.target sm_100
.address_size 64

	// .globl	_Z10cuda_hellov
.extern .func  (.param .b32 func_retval0) vprintf
(
	.param .b64 vprintf_param_0,
	.param .b64 vprintf_param_1
)
;
.global .align 1 .b8 $str[23] = {72, 101, 108, 108, 111, 32, 87, 111, 114, 108, 100, 32, 102, 114, 111, 109, 32, 71, 80, 85, 33, 10};
.global .align 1 .b8 $str$1[7] = {97, 61, 37, 100, 32, 10};

.visible .entry _Z10cuda_hellov()
{
	.local .align 8 .b8 	__local_depot0[8];
	.reg .b64 	%SP;
	.reg .b64 	%SPL;
	.reg .b32 	%r<6>;
	.reg .b64 	%rd<7>;

	mov.u64 	%SPL, __local_depot0;
	cvta.local.u64 	%SP, %SPL;
	add.u64 	%rd1, %SP, 0;
	add.u64 	%rd2, %SPL, 0;
	mov.u64 	%rd3, $str;
	cvta.global.u64 	%rd4, %rd3;
	{ // callseq 0, 0
	.param .b64 param0;
	st.param.b64 	[param0], %rd4;
	.param .b64 param1;
	st.param.b64 	[param1], 0;
	.param .b32 retval0;
	call.uni (retval0), 
	vprintf, 
	(
	param0, 
	param1
	);
	ld.param.b32 	%r1, [retval0];
	} // callseq 0
	mov.b32 	%r3, 99;
	st.local.u32 	[%rd2], %r3;
	mov.u64 	%rd5, $str$1;
	cvta.global.u64 	%rd6, %rd5;
	{ // callseq 1, 0
	.param .b64 param0;
	st.param.b64 	[param0], %rd6;
	.param .b64 param1;
	st.param.b64 	[param1], %rd1;
	.param .b32 retval0;
	call.uni (retval0), 
	vprintf, 
	(
	param0, 
	param1
	);
	ld.param.b32 	%r4, [retval0];
	} // callseq 1
	ret;

}


// ===== COMPILED SASS (sm_100) =====

	.target	sm_100

	.elftype	@"ET_EXEC"


//--------------------- .note.nv.tkinfo           --------------------------
	.section	.note.nv.tkinfo,"",@"SHT_NOTE"
	.sectionflags	@"SHF_NOTE_NV_TKINFO"
	.tkinfo
        /*0018*/ 	.word	0x00000002
        /*0030*/ 	.string	""
        /*0030*/ 	.string	"ptxas"
        /*0030*/ 	.string	"Cuda compilation tools, release 13.0, V13.0.88"
        /*0030*/ 	.string	"Build cuda_13.0.r13.0/compiler.36424714_0"
        /*0030*/ 	.string	"-arch sm_100 -m 64 "



//--------------------- .note.nv.cuinfo           --------------------------
	.section	.note.nv.cuinfo,"",@"SHT_NOTE"
	.sectionflags	@"SHF_NOTE_NV_CUINFO"
        /*0018*/ 	.short	0x0002
        /*001a*/ 	.short	0x0064
        /*001c*/ 	.short	0x0082
	.zero		2


//--------------------- .nv.info                  --------------------------
	.section	.nv.info,"",@"SHT_CUDA_INFO"
	.align	4


	//----- nvinfo : EIATTR_REGCOUNT
	.align		4
        /*0000*/ 	.byte	0x04, 0x2f
        /*0002*/ 	.short	(.L_3 - .L_2)
	.align		4
.L_2:
        /*0004*/ 	.word	index@(_Z10cuda_hellov)
        /*0008*/ 	.word	0x00000018


	//----- nvinfo : EIATTR_FRAME_SIZE
	.align		4
.L_3:
        /*000c*/ 	.byte	0x04, 0x11
        /*000e*/ 	.short	(.L_5 - .L_4)
	.align		4
.L_4:
        /*0010*/ 	.word	index@(_Z10cuda_hellov)
        /*0014*/ 	.word	0x00000008


	//----- nvinfo : EIATTR_MIN_STACK_SIZE
	.align		4
.L_5:
        /*0018*/ 	.byte	0x04, 0x12
        /*001a*/ 	.short	(.L_7 - .L_6)
	.align		4
.L_6:
        /*001c*/ 	.word	index@(_Z10cuda_hellov)
        /*0020*/ 	.word	0x00000008
.L_7:


//--------------------- .nv.compat                --------------------------
	.section	.nv.compat,"",@"SHT_CUDA_COMPAT_INFO"
	.align	4
        /*0000*/ 	.byte	0x02, 0x09, 0x00, 0x00, 0x02, 0x02, 0x01, 0x00, 0x02, 0x05, 0x05, 0x00, 0x03, 0x07, 0x01, 0x01
        /*0010*/ 	.byte	0x02, 0x03, 0x00, 0x00, 0x02, 0x06, 0x01, 0x00, 0x04, 0x0b, 0x08, 0x00, 0x09, 0x00, 0x00, 0x00
        /*0020*/ 	.byte	0x00, 0x00, 0x00, 0x00


//--------------------- .nv.info._Z10cuda_hellov  --------------------------
	.section	.nv.info._Z10cuda_hellov,"",@"SHT_CUDA_INFO"
	.sectionflags	@""
	.align	4


	//----- nvinfo : EIATTR_CUDA_API_VERSION
	.align		4
        /*0000*/ 	.byte	0x04, 0x37
        /*0002*/ 	.short	(.L_9 - .L_8)
.L_8:
        /*0004*/ 	.word	0x00000082


	//----- nvinfo : EIATTR_SPARSE_MMA_MASK
	.align		4
.L_9:
        /*0008*/ 	.byte	0x03, 0x50
        /*000a*/ 	.short	0x0000


	//----- nvinfo : EIATTR_MAXREG_COUNT
	.align		4
        /*000c*/ 	.byte	0x03, 0x1b
        /*000e*/ 	.short	0x00ff


	//----- nvinfo : EIATTR_EXTERNS
	.align		4
        /*0010*/ 	.byte	0x04, 0x0f
        /*0012*/ 	.short	(.L_11 - .L_10)


	//   ....[0]....
	.align		4
.L_10:
        /*0014*/ 	.word	index@(vprintf)


	//----- nvinfo : EIATTR_MERCURY_ISA_VERSION
	.align		4
.L_11:
        /*0018*/ 	.byte	0x03, 0x5f
        /*001a*/ 	.short	0x0101


	//----- nvinfo : EIATTR_VRC_CTA_INIT_COUNT
	.align		4
        /*001c*/ 	.byte	0x02, 0x4a
	.zero		1
	.zero		1


	//----- nvinfo : EIATTR_SYSCALL_OFFSETS
	.align		4
        /*0020*/ 	.byte	0x04, 0x46
        /*0022*/ 	.short	(.L_13 - .L_12)


	//   ....[0]....
.L_12:
        /*0024*/ 	.word	0x000000d0


	//   ....[1]....
        /*0028*/ 	.word	0x00000170


	//----- nvinfo : EIATTR_EXIT_INSTR_OFFSETS
	.align		4
.L_13:
        /*002c*/ 	.byte	0x04, 0x1c
        /*002e*/ 	.short	(.L_15 - .L_14)


	//   ....[0]....
.L_14:
        /*0030*/ 	.word	0x00000180


	//----- nvinfo : EIATTR_SW_WAR
	.align		4
.L_15:
        /*0034*/ 	.byte	0x04, 0x36
        /*0036*/ 	.short	(.L_17 - .L_16)
.L_16:
        /*0038*/ 	.word	0x00000008
.L_17:


//--------------------- .nv.callgraph             --------------------------
	.section	.nv.callgraph,"",@"SHT_CUDA_CALLGRAPH"
	.align	4
	.sectionentsize	8
	.align		4
        /*0000*/ 	.word	0x00000000
	.align		4
        /*0004*/ 	.word	0xffffffff
	.align		4
        /*0008*/ 	.word	index@(_Z10cuda_hellov)
	.align		4
        /*000c*/ 	.word	index@(vprintf)
	.align		4
        /*0010*/ 	.word	0x00000000
	.align		4
        /*0014*/ 	.word	0xfffffffe
	.align		4
        /*0018*/ 	.word	0x00000000
	.align		4
        /*001c*/ 	.word	0xfffffffd
	.align		4
        /*0020*/ 	.word	0x00000000
	.align		4
        /*0024*/ 	.word	0xfffffffc


//--------------------- .nv.constant4             --------------------------
	.section	.nv.constant4,"a",@progbits
	.align	8
	.align		8
.nv.constant4:
        /*0000*/ 	.dword	vprintf
	.align		8
        /*0008*/ 	.dword	$str
	.align		8
        /*0010*/ 	.dword	$str$1


//--------------------- .text._Z10cuda_hellov     --------------------------
	.section	.text._Z10cuda_hellov,"ax",@progbits
	.align	128
        .global         _Z10cuda_hellov
        .type           _Z10cuda_hellov,@function
        .size           _Z10cuda_hellov,(.L_x_3 - _Z10cuda_hellov)
        .other          _Z10cuda_hellov,@"STO_CUDA_ENTRY STV_DEFAULT"
_Z10cuda_hellov:
.text._Z10cuda_hellov:
[----:B------:R-:W0:Y:S01]  /*0000*/  LDC R1, c[0x0][0x37c] ;  /* 0x0000df00ff017b82 */ /* 0x000e220000000800 */
[----:B------:R-:W-:Y:S01]  /*0010*/  MOV R2, 0x0 ;  /* 0x0000000000027802 */ /* 0x000fe20000000f00 */
[----:B------:R-:W1:Y:S01]  /*0020*/  LDCU UR4, c[0x0][0x2f8] ;  /* 0x00005f00ff0477ac */ /* 0x000e620008000800 */
[----:B0-----:R-:W-:Y:S01]  /*0030*/  VIADD R1, R1, 0xfffffff8 ;  /* 0xfffffff801017836 */ /* 0x001fe20000000000 */
[----:B------:R-:W-:-:S04]  /*0040*/  CS2R R6, SRZ ;  /* 0x0000000000067805 */ /* 0x000fc8000001ff00 */
[----:B------:R0:W2:Y:S01]  /*0050*/  LDC.64 R8, c[0x4][R2] ;  /* 0x0100000002087b82 */ /* 0x0000a20000000a00 */
[----:B------:R-:W3:Y:S01]  /*0060*/  LDCU.64 UR6, c[0x4][0x8] ;  /* 0x01000100ff0677ac */ /* 0x000ee20008000a00 */
[----:B------:R-:W4:Y:S01]  /*0070*/  LDCU UR5, c[0x0][0x2fc] ;  /* 0x00005f80ff0577ac */ /* 0x000f220008000800 */
[----:B-1----:R-:W-:Y:S01]  /*0080*/  IADD3 R16, P0, PT, R1, UR4, RZ ;  /* 0x0000000401107c10 */ /* 0x002fe2000ff1e0ff */
[----:B---3--:R-:W-:Y:S02]  /*0090*/  IMAD.U32 R4, RZ, RZ, UR6 ;  /* 0x00000006ff047e24 */ /* 0x008fe4000f8e00ff */
[----:B------:R-:W-:Y:S01]  /*00a0*/  IMAD.U32 R5, RZ, RZ, UR7 ;  /* 0x00000007ff057e24 */ /* 0x000fe2000f8e00ff */
[----:B0---4-:R-:W-:-:S09]  /*00b0*/  IADD3.X R17, PT, PT, RZ, UR5, RZ, P0, !PT ;  /* 0x00000005ff117c10 */ /* 0x011fd200087fe4ff */
[----:B------:R-:W-:-:S07]  /*00c0*/  LEPC R20, `(.L_x_0) ;  /* 0x000000001014794e */ /* 0x000fce0000000000 */
[----:B--2---:R-:W-:Y:S05]  /*00d0*/  CALL.ABS.NOINC R8 ;  /* 0x0000000008007343 */ /* 0x004fea0003c00000 */
.L_x_0:
[----:B------:R-:W-:Y:S01]  /*00e0*/  IMAD.MOV.U32 R0, RZ, RZ, 0x63 ;  /* 0x00000063ff007424 */ /* 0x000fe200078e00ff */
[----:B------:R-:W0:Y:S01]  /*00f0*/  LDC.64 R2, c[0x4][R2] ;  /* 0x0100000002027b82 */ /* 0x000e220000000a00 */
[----:B------:R-:W1:Y:S01]  /*0100*/  LDCU.64 UR4, c[0x4][0x10] ;  /* 0x01000200ff0477ac */ /* 0x000e620008000a00 */
[----:B------:R-:W-:Y:S01]  /*0110*/  IMAD.MOV.U32 R6, RZ, RZ, R16 ;  /* 0x000000ffff067224 */ /* 0x000fe200078e0010 */
[----:B------:R-:W-:Y:S01]  /*0120*/  MOV R7, R17 ;  /* 0x0000001100077202 */ /* 0x000fe20000000f00 */
[----:B------:R2:W-:Y:S01]  /*0130*/  STL [R1], R0 ;  /* 0x0000000001007387 */ /* 0x0005e20000100800 */
[----:B-1----:R-:W-:Y:S01]  /*0140*/  IMAD.U32 R4, RZ, RZ, UR4 ;  /* 0x00000004ff047e24 */ /* 0x002fe2000f8e00ff */
[----:B--2---:R-:W-:-:S07]  /*0150*/  MOV R5, UR5 ;  /* 0x0000000500057c02 */ /* 0x004fce0008000f00 */
[----:B------:R-:W-:-:S07]  /*0160*/  LEPC R20, `(.L_x_1) ;  /* 0x000000001014794e */ /* 0x000fce0000000000 */
[----:B0-----:R-:W-:Y:S05]  /*0170*/  CALL.ABS.NOINC R2 ;  /* 0x0000000002007343 */ /* 0x001fea0003c00000 */
.L_x_1:
[----:B------:R-:W-:Y:S05]  /*0180*/  EXIT ;  /* 0x000000000000794d */ /* 0x000fea0003800000 */
.L_x_2:
[----:B------:R-:W-:-:S00]  /*0190*/  BRA `(.L_x_2) ;  /* 0xfffffffc00fc7947 */ /* 0x000fc0000383ffff */
[----:B------:R-:W-:-:S00]  /*01a0*/  NOP ;  /* 0x0000000000007918 */ /* 0x000fc00000000000 */
        /* <DEDUP_REMOVED lines=13> */
.L_x_3:


//--------------------- .nv.global.init           --------------------------
	.section	.nv.global.init,"aw",@progbits
.nv.global.init:
	.type		$str$1,@object
	.size		$str$1,($str - $str$1)
$str$1:
        /*0000*/ 	.byte	0x61, 0x3d, 0x25, 0x64, 0x20, 0x0a, 0x00
	.type		$str,@object
	.size		$str,(.L_0 - $str)
$str:
        /*0007*/ 	.byte	0x48, 0x65, 0x6c, 0x6c, 0x6f, 0x20, 0x57, 0x6f, 0x72, 0x6c, 0x64, 0x20, 0x66, 0x72, 0x6f, 0x6d
        /*0017*/ 	.byte	0x20, 0x47, 0x50, 0x55, 0x21, 0x0a, 0x00
.L_0:


//--------------------- .nv.shared.reserved.0     --------------------------
	.section	.nv.shared.reserved.0,"aw",@nobits
	.weak		__nv_reservedSMEM_offset_0_alias
	.size		__nv_reservedSMEM_offset_0_alias, 0, 64
	.other		__nv_reservedSMEM_offset_0_alias,@"STO_CUDA_RESERVED_SHARED STV_DEFAULT"
__nv_reservedSMEM_offset_0_alias:
	.zero		0
	.zero		64


//--------------------- .nv.constant0._Z10cuda_hellov --------------------------
	.section	.nv.constant0._Z10cuda_hellov,"a",@progbits
	.sectionflags	@""
	.align	4
.nv.constant0._Z10cuda_hellov:
	.zero		896


//--------------------- SYMBOLS --------------------------

	.type		.nv.reservedSmem.offset0,@object
	.size		.nv.reservedSmem.offset0,0x4
	.type		vprintf,@function
